//
// Generated by NVIDIA NVVM Compiler
//
// Compiler Build ID: CL-36424714
// Cuda compilation tools, release 13.0, V13.0.88
// Based on NVVM 20.0.0
//

.version 9.0
.target sm_100
.address_size 64

	// .globl	_Z24macierz_wektor_10_kernel6Matrix6VectorS0_
.extern .func  (.param .b32 func_retval0) vprintf
(
	.param .b64 vprintf_param_0,
	.param .b64 vprintf_param_1
)
;
.global .align 1 .b8 $str[15] = {116, 104, 114, 101, 97, 100, 95, 105, 100, 95, 120, 32, 37, 100};

.visible .entry _Z24macierz_wektor_10_kernel6Matrix6VectorS0_(
	.param .align 8 .b8 _Z24macierz_wektor_10_kernel6Matrix6VectorS0__param_0[24],
	.param .align 8 .b8 _Z24macierz_wektor_10_kernel6Matrix6VectorS0__param_1[16],
	.param .align 8 .b8 _Z24macierz_wektor_10_kernel6Matrix6VectorS0__param_2[16]
)
{
	.local .align 8 .b8 	__local_depot0[8];
	.reg .b64 	%SP;
	.reg .b64 	%SPL;
	.reg .pred 	%p<10>;
	.reg .b32 	%r<120>;
	.reg .b64 	%rd<51>;

	mov.u64 	%SPL, __local_depot0;
	cvta.local.u64 	%SP, %SPL;
	ld.param.u64 	%rd2, [_Z24macierz_wektor_10_kernel6Matrix6VectorS0__param_2+8];
	ld.param.v2.u32 	{%r1, %r2}, [_Z24macierz_wektor_10_kernel6Matrix6VectorS0__param_0];
	ld.param.u64 	%rd3, [_Z24macierz_wektor_10_kernel6Matrix6VectorS0__param_1+8];
	ld.param.u64 	%rd4, [_Z24macierz_wektor_10_kernel6Matrix6VectorS0__param_0+16];
	add.u64 	%rd5, %SP, 0;
	add.u64 	%rd6, %SPL, 0;
	cvta.to.global.u64 	%rd1, %rd4;
	cvta.to.global.u64 	%rd7, %rd3;
	mov.u32 	%r3, %tid.x;
	st.local.u32 	[%rd6], %r3;
	mov.u64 	%rd8, $str;
	cvta.global.u64 	%rd9, %rd8;
	{ // callseq 0, 0
	.param .b64 param0;
	st.param.b64 	[param0], %rd9;
	.param .b64 param1;
	st.param.b64 	[param1], %rd5;
	.param .b32 retval0;
	call.uni (retval0), 
	vprintf, 
	(
	param0, 
	param1
	);
	ld.param.b32 	%r41, [retval0];
	} // callseq 0
	mul.wide.u32 	%rd10, %r3, 4;
	add.s64 	%rd11, %rd7, %rd10;
	ld.global.u32 	%r4, [%rd11];
	setp.lt.s32 	%p1, %r2, 1;
	mov.b32 	%r119, 0;
	@%p1 bra 	$L__BB0_13;
	and.b32  	%r5, %r2, 15;
	setp.lt.u32 	%p2, %r2, 16;
	mov.b32 	%r111, 0;
	mov.u32 	%r119, %r111;
	@%p2 bra 	$L__BB0_4;
	and.b32  	%r111, %r2, 2147483632;
	neg.s32 	%r105, %r111;
	shl.b32 	%r8, %r1, 4;
	mov.b32 	%r119, 0;
	mul.wide.s32 	%rd14, %r1, 4;
	mov.u32 	%r104, %r3;
$L__BB0_3:
	.pragma "nounroll";
	mul.wide.s32 	%rd12, %r104, 4;
	add.s64 	%rd13, %rd1, %rd12;
	ld.global.u32 	%r46, [%rd13];
	mad.lo.s32 	%r47, %r46, %r4, %r119;
	add.s64 	%rd15, %rd13, %rd14;
	ld.global.u32 	%r48, [%rd15];
	mad.lo.s32 	%r49, %r48, %r4, %r47;
	add.s64 	%rd16, %rd15, %rd14;
	ld.global.u32 	%r50, [%rd16];
	mad.lo.s32 	%r51, %r50, %r4, %r49;
	add.s64 	%rd17, %rd16, %rd14;
	ld.global.u32 	%r52, [%rd17];
	mad.lo.s32 	%r53, %r52, %r4, %r51;
	add.s64 	%rd18, %rd17, %rd14;
	ld.global.u32 	%r54, [%rd18];
	mad.lo.s32 	%r55, %r54, %r4, %r53;
	add.s64 	%rd19, %rd18, %rd14;
	ld.global.u32 	%r56, [%rd19];
	mad.lo.s32 	%r57, %r56, %r4, %r55;
	add.s64 	%rd20, %rd19, %rd14;
	ld.global.u32 	%r58, [%rd20];
	mad.lo.s32 	%r59, %r58, %r4, %r57;
	add.s64 	%rd21, %rd20, %rd14;
	ld.global.u32 	%r60, [%rd21];
	mad.lo.s32 	%r61, %r60, %r4, %r59;
	add.s64 	%rd22, %rd21, %rd14;
	ld.global.u32 	%r62, [%rd22];
	mad.lo.s32 	%r63, %r62, %r4, %r61;
	add.s64 	%rd23, %rd22, %rd14;
	ld.global.u32 	%r64, [%rd23];
	mad.lo.s32 	%r65, %r64, %r4, %r63;
	add.s64 	%rd24, %rd23, %rd14;
	ld.global.u32 	%r66, [%rd24];
	mad.lo.s32 	%r67, %r66, %r4, %r65;
	add.s64 	%rd25, %rd24, %rd14;
	ld.global.u32 	%r68, [%rd25];
	mad.lo.s32 	%r69, %r68, %r4, %r67;
	add.s64 	%rd26, %rd25, %rd14;
	ld.global.u32 	%r70, [%rd26];
	mad.lo.s32 	%r71, %r70, %r4, %r69;
	add.s64 	%rd27, %rd26, %rd14;
	ld.global.u32 	%r72, [%rd27];
	mad.lo.s32 	%r73, %r72, %r4, %r71;
	add.s64 	%rd28, %rd27, %rd14;
	ld.global.u32 	%r74, [%rd28];
	mad.lo.s32 	%r75, %r74, %r4, %r73;
	add.s64 	%rd29, %rd28, %rd14;
	ld.global.u32 	%r76, [%rd29];
	mad.lo.s32 	%r119, %r76, %r4, %r75;
	add.s32 	%r105, %r105, 16;
	add.s32 	%r104, %r104, %r8;
	setp.ne.s32 	%p3, %r105, 0;
	@%p3 bra 	$L__BB0_3;
$L__BB0_4:
	setp.eq.s32 	%p4, %r5, 0;
	@%p4 bra 	$L__BB0_13;
	and.b32  	%r18, %r2, 7;
	setp.lt.u32 	%p5, %r5, 8;
	@%p5 bra 	$L__BB0_7;
	mad.lo.s32 	%r78, %r111, %r1, %r3;
	mul.wide.s32 	%rd30, %r78, 4;
	add.s64 	%rd31, %rd1, %rd30;
	ld.global.u32 	%r79, [%rd31];
	mad.lo.s32 	%r80, %r79, %r4, %r119;
	mul.wide.s32 	%rd32, %r1, 4;
	add.s64 	%rd33, %rd31, %rd32;
	ld.global.u32 	%r81, [%rd33];
	mad.lo.s32 	%r82, %r81, %r4, %r80;
	add.s64 	%rd34, %rd33, %rd32;
	ld.global.u32 	%r83, [%rd34];
	mad.lo.s32 	%r84, %r83, %r4, %r82;
	add.s64 	%rd35, %rd34, %rd32;
	ld.global.u32 	%r85, [%rd35];
	mad.lo.s32 	%r86, %r85, %r4, %r84;
	add.s64 	%rd36, %rd35, %rd32;
	ld.global.u32 	%r87, [%rd36];
	mad.lo.s32 	%r88, %r87, %r4, %r86;
	add.s64 	%rd37, %rd36, %rd32;
	ld.global.u32 	%r89, [%rd37];
	mad.lo.s32 	%r90, %r89, %r4, %r88;
	add.s64 	%rd38, %rd37, %rd32;
	ld.global.u32 	%r91, [%rd38];
	mad.lo.s32 	%r92, %r91, %r4, %r90;
	add.s64 	%rd39, %rd38, %rd32;
	ld.global.u32 	%r93, [%rd39];
	mad.lo.s32 	%r119, %r93, %r4, %r92;
	add.s32 	%r111, %r111, 8;
$L__BB0_7:
	setp.eq.s32 	%p6, %r18, 0;
	@%p6 bra 	$L__BB0_13;
	and.b32  	%r24, %r2, 3;
	setp.lt.u32 	%p7, %r18, 4;
	@%p7 bra 	$L__BB0_10;
	mad.lo.s32 	%r95, %r111, %r1, %r3;
	mul.wide.s32 	%rd40, %r95, 4;
	add.s64 	%rd41, %rd1, %rd40;
	ld.global.u32 	%r96, [%rd41];
	mad.lo.s32 	%r97, %r96, %r4, %r119;
	mul.wide.s32 	%rd42, %r1, 4;
	add.s64 	%rd43, %rd41, %rd42;
	ld.global.u32 	%r98, [%rd43];
	mad.lo.s32 	%r99, %r98, %r4, %r97;
	add.s64 	%rd44, %rd43, %rd42;
	ld.global.u32 	%r100, [%rd44];
	mad.lo.s32 	%r101, %r100, %r4, %r99;
	add.s64 	%rd45, %rd44, %rd42;
	ld.global.u32 	%r102, [%rd45];
	mad.lo.s32 	%r119, %r102, %r4, %r101;
	add.s32 	%r111, %r111, 4;
$L__BB0_10:
	setp.eq.s32 	%p8, %r24, 0;
	@%p8 bra 	$L__BB0_13;
	mad.lo.s32 	%r117, %r1, %r111, %r3;
	neg.s32 	%r116, %r24;
$L__BB0_12:
	.pragma "nounroll";
	mul.wide.s32 	%rd46, %r117, 4;
	add.s64 	%rd47, %rd1, %rd46;
	ld.global.u32 	%r103, [%rd47];
	mad.lo.s32 	%r119, %r103, %r4, %r119;
	add.s32 	%r117, %r117, %r1;
	add.s32 	%r116, %r116, 1;
	setp.ne.s32 	%p9, %r116, 0;
	@%p9 bra 	$L__BB0_12;
$L__BB0_13:
	cvta.to.global.u64 	%rd48, %rd2;
	add.s64 	%rd50, %rd48, %rd10;
	st.global.u32 	[%rd50], %r119;
	bar.sync 	0;
	ret;

}


// ===== COMPILED SASS (sm_100) =====

	.target	sm_100

	.elftype	@"ET_EXEC"


//--------------------- .note.nv.tkinfo           --------------------------
	.section	.note.nv.tkinfo,"",@"SHT_NOTE"
	.sectionflags	@"SHF_NOTE_NV_TKINFO"
	.tkinfo
        /*0018*/ 	.word	0x00000002
        /*0030*/ 	.string	""
        /*0030*/ 	.string	"ptxas"
        /*0030*/ 	.string	"Cuda compilation tools, release 13.0, V13.0.88"
        /*0030*/ 	.string	"Build cuda_13.0.r13.0/compiler.36424714_0"
        /*0030*/ 	.string	"-arch sm_100 -m 64 "



//--------------------- .note.nv.cuinfo           --------------------------
	.section	.note.nv.cuinfo,"",@"SHT_NOTE"
	.sectionflags	@"SHF_NOTE_NV_CUINFO"
        /*0018*/ 	.short	0x0002
        /*001a*/ 	.short	0x0064
        /*001c*/ 	.short	0x0082
	.zero		2


//--------------------- .nv.info                  --------------------------
	.section	.nv.info,"",@"SHT_CUDA_INFO"
	.align	4


	//----- nvinfo : EIATTR_REGCOUNT
	.align		4
        /*0000*/ 	.byte	0x04, 0x2f
        /*0002*/ 	.short	(.L_2 - .L_1)
	.align		4
.L_1:
        /*0004*/ 	.word	index@(_Z24macierz_wektor_10_kernel6Matrix6VectorS0_)
        /*0008*/ 	.word	0x00000020


	//----- nvinfo : EIATTR_FRAME_SIZE
	.align		4
.L_2:
        /*000c*/ 	.byte	0x04, 0x11
        /*000e*/ 	.short	(.L_4 - .L_3)
	.align		4
.L_3:
        /*0010*/ 	.word	index@(_Z24macierz_wektor_10_kernel6Matrix6VectorS0_)
        /*0014*/ 	.word	0x00000008


	//----- nvinfo : EIATTR_MIN_STACK_SIZE
	.align		4
.L_4:
        /*0018*/ 	.byte	0x04, 0x12
        /*001a*/ 	.short	(.L_6 - .L_5)
	.align		4
.L_5:
        /*001c*/ 	.word	index@(_Z24macierz_wektor_10_kernel6Matrix6VectorS0_)
        /*0020*/ 	.word	0x00000008
.L_6:


//--------------------- .nv.compat                --------------------------
	.section	.nv.compat,"",@"SHT_CUDA_COMPAT_INFO"
	.align	4
        /*0000*/ 	.byte	0x02, 0x09, 0x00, 0x00, 0x02, 0x02, 0x01, 0x00, 0x02, 0x05, 0x05, 0x00, 0x03, 0x07, 0x01, 0x01
        /*0010*/ 	.byte	0x02, 0x03, 0x00, 0x00, 0x02, 0x06, 0x01, 0x00, 0x04, 0x0b, 0x08, 0x00, 0x09, 0x00, 0x00, 0x00
        /*0020*/ 	.byte	0x00, 0x00, 0x00, 0x00


//--------------------- .nv.info._Z24macierz_wektor_10_kernel6Matrix6VectorS0_ --------------------------
	.section	.nv.info._Z24macierz_wektor_10_kernel6Matrix6VectorS0_,"",@"SHT_CUDA_INFO"
	.sectionflags	@""
	.align	4


	//----- nvinfo : EIATTR_CUDA_API_VERSION
	.align		4
        /*0000*/ 	.byte	0x04, 0x37
        /*0002*/ 	.short	(.L_8 - .L_7)
.L_7:
        /*0004*/ 	.word	0x00000082


	//----- nvinfo : EIATTR_KPARAM_INFO
	.align		4
.L_8:
        /*0008*/ 	.byte	0x04, 0x17
        /*000a*/ 	.short	(.L_10 - .L_9)
.L_9:
        /*000c*/ 	.word	0x00000000
        /*0010*/ 	.short	0x0002
        /*0012*/ 	.short	0x0028
        /*0014*/ 	.byte	0x00, 0xf0, 0x41, 0x00


	//----- nvinfo : EIATTR_KPARAM_INFO
	.align		4
.L_10:
        /*0018*/ 	.byte	0x04, 0x17
        /*001a*/ 	.short	(.L_12 - .L_11)
.L_11:
        /*001c*/ 	.word	0x00000000
        /*0020*/ 	.short	0x0001
        /*0022*/ 	.short	0x0018
        /*0024*/ 	.byte	0x00, 0xf0, 0x41, 0x00


	//----- nvinfo : EIATTR_KPARAM_INFO
	.align		4
.L_12:
        /*0028*/ 	.byte	0x04, 0x17
        /*002a*/ 	.short	(.L_14 - .L_13)
.L_13:
        /*002c*/ 	.word	0x00000000
        /*0030*/ 	.short	0x0000
        /*0032*/ 	.short	0x0000
        /*0034*/ 	.byte	0x00, 0xf0, 0x61, 0x00


	//----- nvinfo : EIATTR_SPARSE_MMA_MASK
	.align		4
.L_14:
        /*0038*/ 	.byte	0x03, 0x50
        /*003a*/ 	.short	0x0000


	//----- nvinfo : EIATTR_MAXREG_COUNT
	.align		4
        /*003c*/ 	.byte	0x03, 0x1b
        /*003e*/ 	.short	0x00ff


	//----- nvinfo : EIATTR_NUM_BARRIERS
	.align		4
        /*0040*/ 	.byte	0x02, 0x4c
        /*0042*/ 	.byte	0x01
	.zero		1


	//----- nvinfo : EIATTR_EXTERNS
	.align		4
        /*0044*/ 	.byte	0x04, 0x0f
        /*0046*/ 	.short	(.L_16 - .L_15)


	//   ....[0]....
	.align		4
.L_15:
        /*0048*/ 	.word	index@(vprintf)


	//----- nvinfo : EIATTR_MERCURY_ISA_VERSION
	.align		4
.L_16:
        /*004c*/ 	.byte	0x03, 0x5f
        /*004e*/ 	.short	0x0101


	//----- nvinfo : EIATTR_VRC_CTA_INIT_COUNT
	.align		4
        /*0050*/ 	.byte	0x02, 0x4a
	.zero		1
	.zero		1


	//----- nvinfo : EIATTR_SYSCALL_OFFSETS
	.align		4
        /*0054*/ 	.byte	0x04, 0x46
        /*0056*/ 	.short	(.L_18 - .L_17)


	//   ....[0]....
.L_17:
        /*0058*/ 	.word	0x000000f0


	//----- nvinfo : EIATTR_EXIT_INSTR_OFFSETS
	.align		4
.L_18:
        /*005c*/ 	.byte	0x04, 0x1c
        /*005e*/ 	.short	(.L_20 - .L_19)


	//   ....[0]....
.L_19:
        /*0060*/ 	.word	0x00000a00


	//----- nvinfo : EIATTR_CRS_STACK_SIZE
	.align		4
.L_20:
        /*0064*/ 	.byte	0x04, 0x1e
        /*0066*/ 	.short	(.L_22 - .L_21)
.L_21:
        /*0068*/ 	.word	0x00000000


	//----- nvinfo : EIATTR_CBANK_PARAM_SIZE
	.align		4
.L_22:
        /*006c*/ 	.byte	0x03, 0x19
        /*006e*/ 	.short	0x0038


	//----- nvinfo : EIATTR_PARAM_CBANK
	.align		4
        /*0070*/ 	.byte	0x04, 0x0a
        /*0072*/ 	.short	(.L_24 - .L_23)
	.align		4
.L_23:
        /*0074*/ 	.word	index@(.nv.constant0._Z24macierz_wektor_10_kernel6Matrix6VectorS0_)
        /*0078*/ 	.short	0x0380
        /*007a*/ 	.short	0x0038


	//----- nvinfo : EIATTR_SW_WAR
	.align		4
.L_24:
        /*007c*/ 	.byte	0x04, 0x36
        /*007e*/ 	.short	(.L_26 - .L_25)
.L_25:
        /*0080*/ 	.word	0x00000008
.L_26:


//--------------------- .nv.callgraph             --------------------------
	.section	.nv.callgraph,"",@"SHT_CUDA_CALLGRAPH"
	.align	4
	.sectionentsize	8
	.align		4
        /*0000*/ 	.word	0x00000000
	.align		4
        /*0004*/ 	.word	0xffffffff
	.align		4
        /*0008*/ 	.word	index@(_Z24macierz_wektor_10_kernel6Matrix6VectorS0_)
	.align		4
        /*000c*/ 	.word	index@(vprintf)
	.align		4
        /*0010*/ 	.word	0x00000000
	.align		4
        /*0014*/ 	.word	0xfffffffe
	.align		4
        /*0018*/ 	.word	0x00000000
	.align		4
        /*001c*/ 	.word	0xfffffffd
	.align		4
        /*0020*/ 	.word	0x00000000
	.align		4
        /*0024*/ 	.word	0xfffffffc


//--------------------- .nv.constant4             --------------------------
	.section	.nv.constant4,"a",@progbits
	.align	8
	.align		8
.nv.constant4:
        /*0000*/ 	.dword	vprintf
	.align		8
        /*0008*/ 	.dword	$str


//--------------------- .text._Z24macierz_wektor_10_kernel6Matrix6VectorS0_ --------------------------
	.section	.text._Z24macierz_wektor_10_kernel6Matrix6VectorS0_,"ax",@progbits
	.align	128
        .global         _Z24macierz_wektor_10_kernel6Matrix6VectorS0_
        .type           _Z24macierz_wektor_10_kernel6Matrix6VectorS0_,@function
        .size           _Z24macierz_wektor_10_kernel6Matrix6VectorS0_,(.L_x_8 - _Z24macierz_wektor_10_kernel6Matrix6VectorS0_)
        .other          _Z24macierz_wektor_10_kernel6Matrix6VectorS0_,@"STO_CUDA_ENTRY STV_DEFAULT"
_Z24macierz_wektor_10_kernel6Matrix6VectorS0_:
.text._Z24macierz_wektor_10_kernel6Matrix6VectorS0_:
[----:B------:R-:W0:Y:S01]  /*0000*/  LDC R1, c[0x0][0x37c] ;  /* 0x0000df00ff017b82 */ /* 0x000e220000000800 */
[----:B------:R-:W1:Y:S01]  /*0010*/  S2R R2, SR_TID.X ;  /* 0x0000000000027919 */ /* 0x000e620000002100 */
[----:B0-----:R-:W-:Y:S01]  /*0020*/  IADD3 R1, PT, PT, R1, -0x8, RZ ;  /* 0xfffffff801017810 */ /* 0x001fe20007ffe0ff */
[----:B------:R-:W0:Y:S01]  /*0030*/  LDCU UR4, c[0x0][0x2f8] ;  /* 0x00005f00ff0477ac */ /* 0x000e220008000800 */
[----:B------:R-:W-:Y:S01]  /*0040*/  MOV R0, 0x0 ;  /* 0x0000000000007802 */ /* 0x000fe20000000f00 */
[----:B------:R-:W2:Y:S03]  /*0050*/  LDCU.64 UR6, c[0x4][0x8] ;  /* 0x01000100ff0677ac */ /* 0x000ea60008000a00 */
[----:B------:R3:W4:Y:S01]  /*0060*/  LDC.64 R8, c[0x4][R0] ;  /* 0x0100000000087b82 */ /* 0x0007220000000a00 */
[----:B------:R-:W5:Y:S01]  /*0070*/  LDCU UR5, c[0x0][0x2fc] ;  /* 0x00005f80ff0577ac */ /* 0x000f620008000800 */
[----:B------:R-:W1:Y:S01]  /*0080*/  LDCU.64 UR36, c[0x0][0x358] ;  /* 0x00006b00ff2477ac */ /* 0x000e620008000a00 */
[----:B0-----:R-:W-:-:S02]  /*0090*/  IADD3 R6, P0, PT, R1, UR4, RZ ;  /* 0x0000000401067c10 */ /* 0x001fc4000ff1e0ff */
[----:B--2---:R-:W-:Y:S02]  /*00a0*/  MOV R4, UR6 ;  /* 0x0000000600047c02 */ /* 0x004fe40008000f00 */
[----:B------:R-:W-:Y:S02]  /*00b0*/  MOV R5, UR7 ;  /* 0x0000000700057c02 */ /* 0x000fe40008000f00 */
[----:B-----5:R-:W-:Y:S01]  /*00c0*/  IADD3.X R7, PT, PT, RZ, UR5, RZ, P0, !PT ;  /* 0x00000005ff077c10 */ /* 0x020fe200087fe4ff */
[----:B-1----:R3:W-:Y:S06]  /*00d0*/  STL [R1], R2 ;  /* 0x0000000201007387 */ /* 0x0027ec0000100800 */
[----:B------:R-:W-:-:S07]  /*00e0*/  LEPC R20, `(.L_x_0) ;  /* 0x000000001014794e */ /* 0x000fce0000000000 */
[----:B---34-:R-:W-:Y:S05]  /*00f0*/  CALL.ABS.NOINC R8 ;  /* 0x0000000008007343 */ /* 0x018fea0003c00000 */
.L_x_0:
[----:B------:R-:W0:Y:S01]  /*0100*/  LDC R0, c[0x0][0x384] ;  /* 0x0000e100ff007b82 */ /* 0x000e220000000800 */
[----:B------:R-:W-:Y:S01]  /*0110*/  HFMA2 R9, -RZ, RZ, 0, 0 ;  /* 0x00000000ff097431 */ /* 0x000fe200000001ff */
[----:B0-----:R-:W-:-:S13]  /*0120*/  ISETP.GE.AND P0, PT, R0, 0x1, PT ;  /* 0x000000010000780c */ /* 0x001fda0003f06270 */
[----:B------:R-:W-:Y:S05]  /*0130*/  @!P0 BRA `(.L_x_1) ;  /* 0x00000008001c8947 */ /* 0x000fea0003800000 */
[----:B------:R-:W0:Y:S02]  /*0140*/  LDC.64 R10, c[0x0][0x3a0] ;  /* 0x0000e800ff0a7b82 */ /* 0x000e240000000a00 */
[----:B0-----:R-:W-:-:S05]  /*0150*/  IMAD.WIDE.U32 R10, R2, 0x4, R10 ;  /* 0x00000004020a7825 */ /* 0x001fca00078e000a */
[----:B------:R0:W5:Y:S01]  /*0160*/  LDG.E R4, desc[UR36][R10.64] ;  /* 0x000000240a047981 */ /* 0x000162000c1e1900 */
[C---:B------:R-:W-:Y:S02]  /*0170*/  ISETP.GE.U32.AND P1, PT, R0.reuse, 0x10, PT ;  /* 0x000000100000780c */ /* 0x040fe40003f26070 */
[----:B------:R-:W-:Y:S02]  /*0180*/  LOP3.LUT R5, R0, 0xf, RZ, 0xc0, !PT ;  /* 0x0000000f00057812 */ /* 0x000fe400078ec0ff */
[----:B------:R-:W-:Y:S02]  /*0190*/  MOV R7, RZ ;  /* 0x000000ff00077202 */ /* 0x000fe40000000f00 */
[----:B------:R-:W-:Y:S02]  /*01a0*/  ISETP.NE.AND P0, PT, R5, RZ, PT ;  /* 0x000000ff0500720c */ /* 0x000fe40003f05270 */
[----:B------:R-:W-:-:S05]  /*01b0*/  MOV R9, RZ ;  /* 0x000000ff00097202 */ /* 0x000fca0000000f00 */
[----:B0-----:R-:W-:Y:S06]  /*01c0*/  @!P1 BRA `(.L_x_2) ;  /* 0x0000000000f09947 */ /* 0x001fec0003800000 */
[----:B------:R-:W-:Y:S01]  /*01d0*/  LOP3.LUT R7, R0, 0x7ffffff0, RZ, 0xc0, !PT ;  /* 0x7ffffff000077812 */ /* 0x000fe200078ec0ff */
[----:B------:R-:W-:Y:S01]  /*01e0*/  BSSY.RECONVERGENT B0, `(.L_x_2) ;  /* 0x000003a000007945 */ /* 0x000fe20003800200 */
[----:B------:R-:W-:Y:S02]  /*01f0*/  MOV R9, RZ ;  /* 0x000000ff00097202 */ /* 0x000fe40000000f00 */
[----:B------:R-:W-:Y:S02]  /*0200*/  MOV R6, R2 ;  /* 0x0000000200067202 */ /* 0x000fe40000000f00 */
[----:B------:R-:W-:-:S07]  /*0210*/  IADD3 R3, PT, PT, -R7, RZ, RZ ;  /* 0x000000ff07037210 */ /* 0x000fce0007ffe1ff */
.L_x_3:
[----:B------:R-:W0:Y:S08]  /*0220*/  LDC.64 R16, c[0x0][0x390] ;  /* 0x0000e400ff107b82 */ /* 0x000e300000000a00 */
[----:B------:R-:W1:Y:S01]  /*0230*/  LDC R11, c[0x0][0x380] ;  /* 0x0000e000ff0b7b82 */ /* 0x000e620000000800 */
[----:B0-----:R-:W-:-:S05]  /*0240*/  IMAD.WIDE R16, R6, 0x4, R16 ;  /* 0x0000000406107825 */ /* 0x001fca00078e0210 */
[----:B------:R0:W2:Y:S01]  /*0250*/  LDG.E R8, desc[UR36][R16.64] ;  /* 0x0000002410087981 */ /* 0x0000a2000c1e1900 */
[----:B-1----:R-:W-:-:S04]  /*0260*/  IMAD.WIDE R12, R11, 0x4, R16 ;  /* 0x000000040b0c7825 */ /* 0x002fc800078e0210 */
[C---:B------:R-:W-:Y:S02]  /*0270*/  IMAD.WIDE R18, R11.reuse, 0x4, R12 ;  /* 0x000000040b127825 */ /* 0x040fe400078e020c */
[----:B------:R-:W3:Y:S02]  /*0280*/  LDG.E R13, desc[UR36][R12.64] ;  /* 0x000000240c0d7981 */ /* 0x000ee4000c1e1900 */
[C---:B------:R-:W-:Y:S02]  /*0290*/  IMAD.WIDE R28, R11.reuse, 0x4, R18 ;  /* 0x000000040b1c7825 */ /* 0x040fe400078e0212 */
[----:B------:R1:W4:Y:S02]  /*02a0*/  LDG.E R21, desc[UR36][R18.64] ;  /* 0x0000002412157981 */ /* 0x000324000c1e1900 */
[C---:B------:R-:W-:Y:S02]  /*02b0*/  IMAD.WIDE R26, R11.reuse, 0x4, R28 ;  /* 0x000000040b1a7825 */ /* 0x040fe400078e021c */
[----:B------:R-:W4:Y:S02]  /*02c0*/  LDG.E R28, desc[UR36][R28.64] ;  /* 0x000000241c1c7981 */ /* 0x000f24000c1e1900 */
[----:B------:R-:W-:-:S02]  /*02d0*/  IMAD.WIDE R14, R11, 0x4, R26 ;  /* 0x000000040b0e7825 */ /* 0x000fc400078e021a */
[----:B------:R-:W4:Y:S02]  /*02e0*/  LDG.E R26, desc[UR36][R26.64] ;  /* 0x000000241a1a7981 */ /* 0x000f24000c1e1900 */
[C---:B------:R-:W-:Y:S02]  /*02f0*/  IMAD.WIDE R24, R11.reuse, 0x4, R14 ;  /* 0x000000040b187825 */ /* 0x040fe400078e020e */
[----:B------:R1:W4:Y:S04]  /*0300*/  LDG.E R20, desc[UR36][R14.64] ;  /* 0x000000240e147981 */ /* 0x000328000c1e1900 */
[----:B------:R-:W4:Y:S01]  /*0310*/  LDG.E R12, desc[UR36][R24.64] ;  /* 0x00000024180c7981 */ /* 0x000f22000c1e1900 */
[----:B------:R-:W-:-:S05]  /*0320*/  IMAD.WIDE R22, R11, 0x4, R24 ;  /* 0x000000040b167825 */ /* 0x000fca00078e0218 */
[----:B------:R-:W4:Y:S01]  /*0330*/  LDG.E R10, desc[UR36][R22.64] ;  /* 0x00000024160a7981 */ /* 0x000f22000c1e1900 */
[----:B0-----:R-:W-:-:S05]  /*0340*/  IMAD.WIDE R16, R11, 0x4, R22 ;  /* 0x000000040b107825 */ /* 0x001fca00078e0216 */
[----:B------:R0:W4:Y:S01]  /*0350*/  LDG.E R29, desc[UR36][R16.64] ;  /* 0x00000024101d7981 */ /* 0x000122000c1e1900 */
[----:B-1----:R-:W-:-:S05]  /*0360*/  IMAD.WIDE R18, R11, 0x4, R16 ;  /* 0x000000040b127825 */ /* 0x002fca00078e0210 */
[----:B------:R1:W4:Y:S01]  /*0370*/  LDG.E R27, desc[UR36][R18.64] ;  /* 0x00000024121b7981 */ /* 0x000322000c1e1900 */
[----:B------:R-:W-:-:S04]  /*0380*/  IMAD.WIDE R14, R11, 0x4, R18 ;  /* 0x000000040b0e7825 */ /* 0x000fc800078e0212 */
[C---:B0-----:R-:W-:Y:S02]  /*0390*/  IMAD.WIDE R16, R11.reuse, 0x4, R14 ;  /* 0x000000040b107825 */ /* 0x041fe400078e020e */
[----:B------:R-:W4:Y:S02]  /*03a0*/  LDG.E R15, desc[UR36][R14.64] ;  /* 0x000000240e0f7981 */ /* 0x000f24000c1e1900 */
[C---:B-1----:R-:W-:Y:S02]  /*03b0*/  IMAD.WIDE R18, R11.reuse, 0x4, R16 ;  /* 0x000000040b127825 */ /* 0x042fe400078e0210 */
[----:B------:R-:W4:Y:S02]  /*03c0*/  LDG.E R17, desc[UR36][R16.64] ;  /* 0x0000002410117981 */ /* 0x000f24000c1e1900 */
[C---:B------:R-:W-:Y:S02]  /*03d0*/  IMAD.WIDE R22, R11.reuse, 0x4, R18 ;  /* 0x000000040b167825 */ /* 0x040fe400078e0212 */
[----:B------:R-:W4:Y:S02]  /*03e0*/  LDG.E R19, desc[UR36][R18.64] ;  /* 0x0000002412137981 */ /* 0x000f24000c1e1900 */
[----:B------:R-:W-:-:S02]  /*03f0*/  IMAD.WIDE R24, R11, 0x4, R22 ;  /* 0x000000040b187825 */ /* 0x000fc400078e0216 */
[----:B------:R-:W4:Y:S04]  /*0400*/  LDG.E R22, desc[UR36][R22.64] ;  /* 0x0000002416167981 */ /* 0x000f28000c1e1900 */
[----:B------:R0:W4:Y:S02]  /*0410*/  LDG.E R23, desc[UR36][R24.64] ;  /* 0x0000002418177981 */ /* 0x000124000c1e1900 */
[----:B0-----:R-:W-:-:S06]  /*0420*/  IMAD.WIDE R24, R11, 0x4, R24 ;  /* 0x000000040b187825 */ /* 0x001fcc00078e0218 */
[----:B------:R-:W4:Y:S01]  /*0430*/  LDG.E R25, desc[UR36][R24.64] ;  /* 0x0000002418197981 */ /* 0x000f22000c1e1900 */
[----:B------:R-:W-:-:S04]  /*0440*/  IADD3 R3, PT, PT, R3, 0x10, RZ ;  /* 0x0000001003037810 */ /* 0x000fc80007ffe0ff */
[----:B------:R-:W-:Y:S02]  /*0450*/  ISETP.NE.AND P1, PT, R3, RZ, PT ;  /* 0x000000ff0300720c */ /* 0x000fe40003f25270 */
[----:B------:R-:W-:Y:S01]  /*0460*/  LEA R6, R11, R6, 0x4 ;  /* 0x000000060b067211 */ /* 0x000fe200078e20ff */
[----:B--2--5:R-:W-:-:S04]  /*0470*/  IMAD R8, R4, R8, R9 ;  /* 0x0000000804087224 */ /* 0x024fc800078e0209 */
[----:B---3--:R-:W-:-:S04]  /*0480*/  IMAD R8, R4, R13, R8 ;  /* 0x0000000d04087224 */ /* 0x008fc800078e0208 */
[----:B----4-:R-:W-:-:S04]  /*0490*/  IMAD R21, R4, R21, R8 ;  /* 0x0000001504157224 */ /* 0x010fc800078e0208 */
[----:B------:R-:W-:-:S04]  /*04a0*/  IMAD R21, R4, R28, R21 ;  /* 0x0000001c04157224 */ /* 0x000fc800078e0215 */
        /* <DEDUP_REMOVED lines=11> */
[----:B------:R-:W-:Y:S01]  /*0560*/  IMAD R9, R4, R25, R19 ;  /* 0x0000001904097224 */ /* 0x000fe200078e0213 */
[----:B------:R-:W-:Y:S06]  /*0570*/  @P1 BRA `(.L_x_3) ;  /* 0xfffffffc00281947 */ /* 0x000fec000383ffff */
[----:B------:R-:W-:Y:S05]  /*0580*/  BSYNC.RECONVERGENT B0 ;  /* 0x0000000000007941 */ /* 0x000fea0003800200 */
.L_x_2:
[----:B------:R-:W-:Y:S05]  /*0590*/  @!P0 BRA `(.L_x_1) ;  /* 0x0000000400048947 */ /* 0x000fea0003800000 */
[----:B------:R-:W-:Y:S02]  /*05a0*/  ISETP.GE.U32.AND P0, PT, R5, 0x8, PT ;  /* 0x000000080500780c */ /* 0x000fe40003f06070 */
[----:B------:R-:W-:-:S04]  /*05b0*/  LOP3.LUT R6, R0, 0x7, RZ, 0xc0, !PT ;  /* 0x0000000700067812 */ /* 0x000fc800078ec0ff */
[----:B------:R-:W-:-:S07]  /*05c0*/  ISETP.NE.AND P1, PT, R6, RZ, PT ;  /* 0x000000ff0600720c */ /* 0x000fce0003f25270 */
[----:B------:R-:W-:Y:S06]  /*05d0*/  @!P0 BRA `(.L_x_4) ;  /* 0x0000000000708947 */ /* 0x000fec0003800000 */
[----:B------:R-:W0:Y:S08]  /*05e0*/  LDC R3, c[0x0][0x380] ;  /* 0x0000e000ff037b82 */ /* 0x000e300000000800 */
[----:B------:R-:W1:Y:S01]  /*05f0*/  LDC.64 R20, c[0x0][0x390] ;  /* 0x0000e400ff147b82 */ /* 0x000e620000000a00 */
[----:B0-----:R-:W-:-:S04]  /*0600*/  IMAD R5, R7, R3, R2 ;  /* 0x0000000307057224 */ /* 0x001fc800078e0202 */
[----:B-1----:R-:W-:-:S04]  /*0610*/  IMAD.WIDE R20, R5, 0x4, R20 ;  /* 0x0000000405147825 */ /* 0x002fc800078e0214 */
[C---:B------:R-:W-:Y:S02]  /*0620*/  IMAD.WIDE R22, R3.reuse, 0x4, R20 ;  /* 0x0000000403167825 */ /* 0x040fe400078e0214 */
[----:B------:R-:W2:Y:S02]  /*0630*/  LDG.E R20, desc[UR36][R20.64] ;  /* 0x0000002414147981 */ /* 0x000ea4000c1e1900 */
[C---:B------:R-:W-:Y:S02]  /*0640*/  IMAD.WIDE R24, R3.reuse, 0x4, R22 ;  /* 0x0000000403187825 */ /* 0x040fe400078e0216 */
[----:B------:R-:W3:Y:S02]  /*0650*/  LDG.E R22, desc[UR36][R22.64] ;  /* 0x0000002416167981 */ /* 0x000ee4000c1e1900 */
[C---:B------:R-:W-:Y:S02]  /*0660*/  IMAD.WIDE R10, R3.reuse, 0x4, R24 ;  /* 0x00000004030a7825 */ /* 0x040fe400078e0218 */
[----:B------:R-:W4:Y:S02]  /*0670*/  LDG.E R24, desc[UR36][R24.64] ;  /* 0x0000002418187981 */ /* 0x000f24000c1e1900 */
[----:B------:R-:W-:-:S02]  /*0680*/  IMAD.WIDE R14, R3, 0x4, R10 ;  /* 0x00000004030e7825 */ /* 0x000fc400078e020a */
[----:B------:R-:W4:Y:S02]  /*0690*/  LDG.E R10, desc[UR36][R10.64] ;  /* 0x000000240a0a7981 */ /* 0x000f24000c1e1900 */
[C---:B------:R-:W-:Y:S02]  /*06a0*/  IMAD.WIDE R12, R3.reuse, 0x4, R14 ;  /* 0x00000004030c7825 */ /* 0x040fe400078e020e */
[----:B------:R-:W4:Y:S02]  /*06b0*/  LDG.E R14, desc[UR36][R14.64] ;  /* 0x000000240e0e7981 */ /* 0x000f24000c1e1900 */
[C---:B------:R-:W-:Y:S02]  /*06c0*/  IMAD.WIDE R16, R3.reuse, 0x4, R12 ;  /* 0x0000000403107825 */ /* 0x040fe400078e020c */
[----:B------:R-:W4:Y:S02]  /*06d0*/  LDG.E R12, desc[UR36][R12.64] ;  /* 0x000000240c0c7981 */ /* 0x000f24000c1e1900 */
[----:B------:R-:W-:-:S02]  /*06e0*/  IMAD.WIDE R18, R3, 0x4, R16 ;  /* 0x0000000403127825 */ /* 0x000fc400078e0210 */
[----:B------:R-:W4:Y:S04]  /*06f0*/  LDG.E R16, desc[UR36][R16.64] ;  /* 0x0000002410107981 */ /* 0x000f28000c1e1900 */
[----:B------:R-:W4:Y:S01]  /*0700*/  LDG.E R18, desc[UR36][R18.64] ;  /* 0x0000002412127981 */ /* 0x000f22000c1e1900 */
[----:B------:R-:W-:Y:S01]  /*0710*/  IADD3 R7, PT, PT, R7, 0x8, RZ ;  /* 0x0000000807077810 */ /* 0x000fe20007ffe0ff */
[----:B--2--5:R-:W-:-:S04]  /*0720*/  IMAD R9, R4, R20, R9 ;  /* 0x0000001404097224 */ /* 0x024fc800078e0209 */
[----:B---3--:R-:W-:-:S04]  /*0730*/  IMAD R9, R4, R22, R9 ;  /* 0x0000001604097224 */ /* 0x008fc800078e0209 */
[----:B----4-:R-:W-:-:S04]  /*0740*/  IMAD R9, R4, R24, R9 ;  /* 0x0000001804097224 */ /* 0x010fc800078e0209 */
[----:B------:R-:W-:-:S04]  /*0750*/  IMAD R9, R4, R10, R9 ;  /* 0x0000000a04097224 */ /* 0x000fc800078e0209 */
[----:B------:R-:W-:-:S04]  /*0760*/  IMAD R9, R4, R14, R9 ;  /* 0x0000000e04097224 */ /* 0x000fc800078e0209 */
[----:B------:R-:W-:-:S04]  /*0770*/  IMAD R9, R4, R12, R9 ;  /* 0x0000000c04097224 */ /* 0x000fc800078e0209 */
[----:B------:R-:W-:-:S04]  /*0780*/  IMAD R9, R4, R16, R9 ;  /* 0x0000001004097224 */ /* 0x000fc800078e0209 */
[----:B------:R-:W-:-:S07]  /*0790*/  IMAD R9, R4, R18, R9 ;  /* 0x0000001204097224 */ /* 0x000fce00078e0209 */
.L_x_4:
        /* <DEDUP_REMOVED lines=13> */
[----:B------:R-:W-:Y:S02]  /*0870*/  IMAD.WIDE R16, R17, 0x4, R14 ;  /* 0x0000000411107825 */ /* 0x000fe400078e020e */
[----:B------:R-:W4:Y:S04]  /*0880*/  LDG.E R14, desc[UR36][R14.64] ;  /* 0x000000240e0e7981 */ /* 0x000f28000c1e1900 */
[----:B------:R-:W4:Y:S01]  /*0890*/  LDG.E R16, desc[UR36][R16.64] ;  /* 0x0000002410107981 */ /* 0x000f22000c1e1900 */
[----:B------:R-:W-:Y:S01]  /*08a0*/  IADD3 R7, PT, PT, R7, 0x4, RZ ;  /* 0x0000000407077810 */ /* 0x000fe20007ffe0ff */
[----:B--2--5:R-:W-:-:S04]  /*08b0*/  IMAD R9, R4, R10, R9 ;  /* 0x0000000a04097224 */ /* 0x024fc800078e0209 */
[----:B---3--:R-:W-:-:S04]  /*08c0*/  IMAD R9, R4, R12, R9 ;  /* 0x0000000c04097224 */ /* 0x008fc800078e0209 */
[----:B----4-:R-:W-:-:S04]  /*08d0*/  IMAD R9, R4, R14, R9 ;  /* 0x0000000e04097224 */ /* 0x010fc800078e0209 */
[----:B------:R-:W-:-:S07]  /*08e0*/  IMAD R9, R4, R16, R9 ;  /* 0x0000001004097224 */ /* 0x000fce00078e0209 */
.L_x_5:
[----:B------:R-:W-:Y:S05]  /*08f0*/  @!P1 BRA `(.L_x_1) ;  /* 0x00000000002c9947 */ /* 0x000fea0003800000 */
[----:B------:R-:W0:Y:S01]  /*0900*/  LDC R8, c[0x0][0x380] ;  /* 0x0000e000ff087b82 */ /* 0x000e220000000800 */
[----:B------:R-:W-:-:S07]  /*0910*/  IADD3 R0, PT, PT, -R0, RZ, RZ ;  /* 0x000000ff00007210 */ /* 0x000fce0007ffe1ff */
[----:B------:R-:W1:Y:S01]  /*0920*/  LDC.64 R10, c[0x0][0x390] ;  /* 0x0000e400ff0a7b82 */ /* 0x000e620000000a00 */
[----:B0-----:R-:W-:-:S07]  /*0930*/  IMAD R3, R7, R8, R2 ;  /* 0x0000000807037224 */ /* 0x001fce00078e0202 */
.L_x_6:
[----:B-1----:R-:W-:-:S06]  /*0940*/  IMAD.WIDE R6, R3, 0x4, R10 ;  /* 0x0000000403067825 */ /* 0x002fcc00078e020a */
[----:B------:R-:W2:Y:S01]  /*0950*/  LDG.E R6, desc[UR36][R6.64] ;  /* 0x0000002406067981 */ /* 0x000ea2000c1e1900 */
[----:B------:R-:W-:Y:S02]  /*0960*/  IADD3 R0, PT, PT, R0, 0x1, RZ ;  /* 0x0000000100007810 */ /* 0x000fe40007ffe0ff */
[----:B------:R-:W-:Y:S02]  /*0970*/  IADD3 R3, PT, PT, R3, R8, RZ ;  /* 0x0000000803037210 */ /* 0x000fe40007ffe0ff */
[----:B------:R-:W-:Y:S01]  /*0980*/  ISETP.NE.AND P0, PT, R0, RZ, PT ;  /* 0x000000ff0000720c */ /* 0x000fe20003f05270 */
[----:B--2--5:R-:W-:-:S12]  /*0990*/  IMAD R9, R4, R6, R9 ;  /* 0x0000000604097224 */ /* 0x024fd800078e0209 */
[----:B------:R-:W-:Y:S05]  /*09a0*/  @P0 BRA `(.L_x_6) ;  /* 0xfffffffc00e40947 */ /* 0x000fea000383ffff */
.L_x_1:
[----:B-----5:R-:W0:Y:S01]  /*09b0*/  LDC.64 R4, c[0x0][0x3b0] ;  /* 0x0000ec00ff047b82 */ /* 0x020e220000000a00 */
[----:B------:R-:W-:Y:S05]  /*09c0*/  WARPSYNC.ALL ;  /* 0x0000000000007948 */ /* 0x000fea0003800000 */
[----:B0-----:R-:W-:-:S05]  /*09d0*/  IMAD.WIDE.U32 R2, R2, 0x4, R4 ;  /* 0x0000000402027825 */ /* 0x001fca00078e0004 */
[----:B------:R-:W-:Y:S01]  /*09e0*/  STG.E desc[UR36][R2.64], R9 ;  /* 0x0000000902007986 */ /* 0x000fe2000c101924 */
[----:B------:R-:W-:Y:S06]  /*09f0*/  BAR.SYNC.DEFER_BLOCKING 0x0 ;  /* 0x0000000000007b1d */ /* 0x000fec0000010000 */
[----:B------:R-:W-:Y:S05]  /*0a00*/  EXIT ;  /* 0x000000000000794d */ /* 0x000fea0003800000 */
.L_x_7:
[----:B------:R-:W-:-:S00]  /*0a10*/  BRA `(.L_x_7) ;  /* 0xfffffffc00fc7947 */ /* 0x000fc0000383ffff */
[----:B------:R-:W-:-:S00]  /*0a20*/  NOP ;  /* 0x0000000000007918 */ /* 0x000fc00000000000 */
        /* <DEDUP_REMOVED lines=13> */
.L_x_8:


//--------------------- .nv.global.init           --------------------------
	.section	.nv.global.init,"aw",@progbits
.nv.global.init:
	.type		$str,@object
	.size		$str,(.L_0 - $str)
$str:
        /*0000*/ 	.byte	0x74, 0x68, 0x72, 0x65, 0x61, 0x64, 0x5f, 0x69, 0x64, 0x5f, 0x78, 0x20, 0x25, 0x64, 0x00
.L_0:


//--------------------- .nv.shared.reserved.0     --------------------------
	.section	.nv.shared.reserved.0,"aw",@nobits
	.weak		__nv_reservedSMEM_offset_0_alias
	.size		__nv_reservedSMEM_offset_0_alias, 0, 64
	.other		__nv_reservedSMEM_offset_0_alias,@"STO_CUDA_RESERVED_SHARED STV_DEFAULT"
__nv_reservedSMEM_offset_0_alias:
	.zero		0
	.zero		64


//--------------------- .nv.constant0._Z24macierz_wektor_10_kernel6Matrix6VectorS0_ --------------------------
	.section	.nv.constant0._Z24macierz_wektor_10_kernel6Matrix6VectorS0_,"a",@progbits
	.sectionflags	@""
	.align	4
.nv.constant0._Z24macierz_wektor_10_kernel6Matrix6VectorS0_:
	.zero		952


//--------------------- SYMBOLS --------------------------

	.type		.nv.reservedSmem.offset0,@object
	.size		.nv.reservedSmem.offset0,0x4
	.type		vprintf,@function
